	.headerflags	@"EF_CUDA_TEXMODE_UNIFIED EF_CUDA_64BIT_ADDRESS EF_CUDA_ACCELERATORS EF_CUDA_SM90 EF_CUDA_VIRTUAL_SM(EF_CUDA_SM90)"
	.elftype	@"ET_EXEC"


//--------------------- .nv.info                  --------------------------
	.section	.nv.info,"",@"SHT_CUDA_INFO"
	.align	4


	//----- nvinfo : EIATTR_REGCOUNT
	.align		4
        /*0000*/ 	.byte	0x04, 0x2f
        /*0002*/ 	.short	(.L_1 - .L_0)
	.align		4
.L_0:
        /*0004*/ 	.word	index@(triton_poi_fused_convolution_16)
        /*0008*/ 	.word	0x0000000c


	//----- nvinfo : EIATTR_MIN_STACK_SIZE
	.align		4
.L_1:
        /*000c*/ 	.byte	0x04, 0x12
        /*000e*/ 	.short	(.L_3 - .L_2)
	.align		4
.L_2:
        /*0010*/ 	.word	index@(triton_poi_fused_convolution_16)
        /*0014*/ 	.word	0x00000000


	//----- nvinfo : EIATTR_FRAME_SIZE
	.align		4
.L_3:
        /*0018*/ 	.byte	0x04, 0x11
        /*001a*/ 	.short	(.L_5 - .L_4)
	.align		4
.L_4:
        /*001c*/ 	.word	index@(triton_poi_fused_convolution_16)
        /*0020*/ 	.word	0x00000000


	//----- nvinfo : EIATTR_MIN_STACK_SIZE
	.align		4
.L_5:
        /*0024*/ 	.byte	0x04, 0x12
        /*0026*/ 	.short	(.L_7 - .L_6)
	.align		4
.L_6:
        /*0028*/ 	.word	index@(triton_poi_fused_convolution_16)
        /*002c*/ 	.word	0x00000000
.L_7:


//--------------------- .nv.info.triton_poi_fused_convolution_16 --------------------------
	.section	.nv.info.triton_poi_fused_convolution_16,"",@"SHT_CUDA_INFO"
	.sectionflags	@""
	.align	4


	//----- nvinfo : EIATTR_CUDA_API_VERSION
	.align		4
        /*0000*/ 	.byte	0x04, 0x37
        /*0002*/ 	.short	(.L_9 - .L_8)
.L_8:
        /*0004*/ 	.word	0x0000007c


	//----- nvinfo : EIATTR_KPARAM_INFO
	.align		4
.L_9:
        /*0008*/ 	.byte	0x04, 0x17
        /*000a*/ 	.short	(.L_11 - .L_10)
.L_10:
        /*000c*/ 	.word	0x00000000
        /*0010*/ 	.short	0x0002
        /*0012*/ 	.short	0x0010
        /*0014*/ 	.byte	0x00, 0xf0, 0x11, 0x00


	//----- nvinfo : EIATTR_KPARAM_INFO
	.align		4
.L_11:
        /*0018*/ 	.byte	0x04, 0x17
        /*001a*/ 	.short	(.L_13 - .L_12)
.L_12:
        /*001c*/ 	.word	0x00000000
        /*0020*/ 	.short	0x0001
        /*0022*/ 	.short	0x0008
        /*0024*/ 	.byte	0x00, 0xf4, 0x21, 0x00


	//----- nvinfo : EIATTR_KPARAM_INFO
	.align		4
.L_13:
        /*0028*/ 	.byte	0x04, 0x17
        /*002a*/ 	.short	(.L_15 - .L_14)
.L_14:
        /*002c*/ 	.word	0x00000000
        /*0030*/ 	.short	0x0000
        /*0032*/ 	.short	0x0000
        /*0034*/ 	.byte	0x00, 0xf4, 0x21, 0x00


	//----- nvinfo : EIATTR_SPARSE_MMA_MASK
	.align		4
.L_15:
        /*0038*/ 	.byte	0x03, 0x50
        /*003a*/ 	.short	0x0000


	//----- nvinfo : EIATTR_MAXREG_COUNT
	.align		4
        /*003c*/ 	.byte	0x03, 0x1b
        /*003e*/ 	.short	0x00ff


	//----- nvinfo : EIATTR_EXIT_INSTR_OFFSETS
	.align		4
        /*0040*/ 	.byte	0x04, 0x1c
        /*0042*/ 	.short	(.L_17 - .L_16)


	//   ....[0]....
.L_16:
        /*0044*/ 	.word	0x00000120


	//----- nvinfo : EIATTR_REQNTID
	.align		4
.L_17:
        /*0048*/ 	.byte	0x04, 0x10
        /*004a*/ 	.short	(.L_19 - .L_18)
.L_18:
        /*004c*/ 	.word	0x00000080
        /*0050*/ 	.word	0x00000001
        /*0054*/ 	.word	0x00000001


	//----- nvinfo : EIATTR_CBANK_PARAM_SIZE
	.align		4
.L_19:
        /*0058*/ 	.byte	0x03, 0x19
        /*005a*/ 	.short	0x0014


	//----- nvinfo : EIATTR_PARAM_CBANK
	.align		4
        /*005c*/ 	.byte	0x04, 0x0a
        /*005e*/ 	.short	(.L_21 - .L_20)
	.align		4
.L_20:
        /*0060*/ 	.word	index@(.nv.constant0.triton_poi_fused_convolution_16)
        /*0064*/ 	.short	0x0210
        /*0066*/ 	.short	0x0014


	//----- nvinfo : EIATTR_SW_WAR
	.align		4
.L_21:
        /*0068*/ 	.byte	0x04, 0x36
        /*006a*/ 	.short	(.L_23 - .L_22)
.L_22:
        /*006c*/ 	.word	0x00000008
.L_23:


//--------------------- .nv.callgraph             --------------------------
	.section	.nv.callgraph,"",@"SHT_CUDA_CALLGRAPH"
	.align	4
	.sectionentsize	8
	.align		4
        /*0000*/ 	.word	0x00000000
	.align		4
        /*0004*/ 	.word	0xffffffff
	.align		4
        /*0008*/ 	.word	0x00000000
	.align		4
        /*000c*/ 	.word	0xfffffffe
	.align		4
        /*0010*/ 	.word	0x00000000
	.align		4
        /*0014*/ 	.word	0xfffffffd
	.align		4
        /*0018*/ 	.word	0x00000000
	.align		4
        /*001c*/ 	.word	0xfffffffc


//--------------------- .text.triton_poi_fused_convolution_16 --------------------------
	.section	.text.triton_poi_fused_convolution_16,"ax",@progbits
	.align	128
        .global         triton_poi_fused_convolution_16
        .type           triton_poi_fused_convolution_16,@function
        .size           triton_poi_fused_convolution_16,(.L_x_1 - triton_poi_fused_convolution_16)
        .other          triton_poi_fused_convolution_16,@"STO_CUDA_ENTRY STV_DEFAULT"
triton_poi_fused_convolution_16:
.text.triton_poi_fused_convolution_16:
[----:B------:R-:W-:Y:S01]  /*0000*/  LDC R1, c[0x0][0x28] ;  /* 0x00000a00ff017b82 */ /* 0x000fe20000000800 */
[----:B------:R-:W1:Y:S07]  /*0010*/  S2R R0, SR_TID.X ;  /* 0x0000000000007919 */ /* 0x000e6e0000002100 */
[----:B------:R-:W2:Y:S01]  /*0020*/  LDC.64 R4, c[0x0][0x218] ;  /* 0x00008600ff047b82 */ /* 0x000ea20000000a00 */
[----:B------:R-:W-:Y:S01]  /*0030*/  ULDC.64 UR4, c[0x0][0x208] ;  /* 0x0000820000047ab9 */ /* 0x000fe20000000a00 */
[----:B------:R-:W3:Y:S06]  /*0040*/  S2R R7, SR_CTAID.X ;  /* 0x0000000000077919 */ /* 0x000eec0000002500 */
[----:B------:R-:W4:Y:S01]  /*0050*/  LDC.64 R2, c[0x0][0x210] ;  /* 0x00008400ff027b82 */ /* 0x000f220000000a00 */
[----:B-1----:R-:W-:-:S04]  /*0060*/  LOP3.LUT R0, R0, 0x7f, RZ, 0xc0, !PT ;  /* 0x0000007f00007812 */ /* 0x002fc800078ec0ff */
[----:B---3--:R-:W-:-:S05]  /*0070*/  LEA R7, R7, R0, 0x7 ;  /* 0x0000000007077211 */ /* 0x008fca00078e38ff */
[----:B------:R-:W-:-:S04]  /*0080*/  IMAD.HI R0, R7, 0x2aaaaaab, RZ ;  /* 0x2aaaaaab07007827 */ /* 0x000fc800078e02ff */
[----:B----4-:R-:W-:Y:S01]  /*0090*/  IMAD.WIDE R2, R7, 0x4, R2 ;  /* 0x0000000407027825 */ /* 0x010fe200078e0202 */
[----:B------:R-:W-:-:S04]  /*00a0*/  SHF.R.U32.HI R9, RZ, 0x1f, R0 ;  /* 0x0000001fff097819 */ /* 0x000fc80000011600 */
[----:B------:R-:W-:-:S05]  /*00b0*/  LEA.HI R0, R0, R9, RZ, 0x1d ;  /* 0x0000000900007211 */ /* 0x000fca00078fe8ff */
[----:B------:R-:W-:Y:S02]  /*00c0*/  IMAD R9, R0, -0x30, R7 ;  /* 0xffffffd000097824 */ /* 0x000fe400078e0207 */
[----:B------:R-:W3:Y:S02]  /*00d0*/  LDG.E R0, desc[UR4][R2.64] ;  /* 0x0000000402007981 */ /* 0x000ee4000c1e1900 */
[----:B--2---:R-:W-:-:S06]  /*00e0*/  IMAD.WIDE R4, R9, 0x4, R4 ;  /* 0x0000000409047825 */ /* 0x004fcc00078e0204 */
[----:B------:R-:W3:Y:S02]  /*00f0*/  LDG.E.EL R5, desc[UR4][R4.64] ;  /* 0x0000000404057981 */ /* 0x000ee4000c2e1900 */
[----:B---3--:R-:W-:-:S05]  /*0100*/  FADD R7, R0, R5 ;  /* 0x0000000500077221 */ /* 0x008fca0000000000 */
[----:B------:R-:W-:Y:S01]  /*0110*/  STG.E desc[UR4][R2.64], R7 ;  /* 0x0000000702007986 */ /* 0x000fe2000c101904 */
[----:B------:R-:W-:Y:S05]  /*0120*/  EXIT ;  /* 0x000000000000794d */ /* 0x000fea0003800000 */
.L_x_0:
[----:B------:R-:W-:-:S00]  /*0130*/  BRA `(.L_x_0) ;  /* 0xfffffffc00fc7947 */ /* 0x000fc0000383ffff */
[----:B------:R-:W-:-:S00]  /*0140*/  NOP ;  /* 0x0000000000007918 */ /* 0x000fc00000000000 */
        /* <DEDUP_REMOVED lines=11> */
.L_x_1:


//--------------------- .nv.constant0.triton_poi_fused_convolution_16 --------------------------
	.section	.nv.constant0.triton_poi_fused_convolution_16,"a",@progbits
	.sectionflags	@""
	.align	4
.nv.constant0.triton_poi_fused_convolution_16:
	.zero		548
